	.headerflags	@"EF_CUDA_TEXMODE_UNIFIED EF_CUDA_64BIT_ADDRESS EF_CUDA_ACCELERATORS EF_CUDA_SM90 EF_CUDA_VIRTUAL_SM(EF_CUDA_SM90)"
	.elftype	@"ET_EXEC"


//--------------------- .nv.info                  --------------------------
	.section	.nv.info,"",@"SHT_CUDA_INFO"
	.align	4


	//----- nvinfo : EIATTR_REGCOUNT
	.align		4
        /*0000*/ 	.byte	0x04, 0x2f
        /*0002*/ 	.short	(.L_3 - .L_2)
	.align		4
.L_2:
        /*0004*/ 	.word	index@(triton_poi_fused__native_batch_norm_legit_no_training_22)
        /*0008*/ 	.word	0x0000001e


	//----- nvinfo : EIATTR_MIN_STACK_SIZE
	.align		4
.L_3:
        /*000c*/ 	.byte	0x04, 0x12
        /*000e*/ 	.short	(.L_5 - .L_4)
	.align		4
.L_4:
        /*0010*/ 	.word	index@(triton_poi_fused__native_batch_norm_legit_no_training_22)
        /*0014*/ 	.word	0x00000000


	//----- nvinfo : EIATTR_FRAME_SIZE
	.align		4
.L_5:
        /*0018*/ 	.byte	0x04, 0x11
        /*001a*/ 	.short	(.L_7 - .L_6)
	.align		4
.L_6:
        /*001c*/ 	.word	index@(triton_poi_fused__native_batch_norm_legit_no_training_22)
        /*0020*/ 	.word	0x00000000


	//----- nvinfo : EIATTR_MIN_STACK_SIZE
	.align		4
.L_7:
        /*0024*/ 	.byte	0x04, 0x12
        /*0026*/ 	.short	(.L_9 - .L_8)
	.align		4
.L_8:
        /*0028*/ 	.word	index@(triton_poi_fused__native_batch_norm_legit_no_training_22)
        /*002c*/ 	.word	0x00000000
.L_9:


//--------------------- .nv.info.triton_poi_fused__native_batch_norm_legit_no_training_22 --------------------------
	.section	.nv.info.triton_poi_fused__native_batch_norm_legit_no_training_22,"",@"SHT_CUDA_INFO"
	.sectionflags	@""
	.align	4


	//----- nvinfo : EIATTR_CUDA_API_VERSION
	.align		4
        /*0000*/ 	.byte	0x04, 0x37
        /*0002*/ 	.short	(.L_11 - .L_10)
.L_10:
        /*0004*/ 	.word	0x0000007c


	//----- nvinfo : EIATTR_KPARAM_INFO
	.align		4
.L_11:
        /*0008*/ 	.byte	0x04, 0x17
        /*000a*/ 	.short	(.L_13 - .L_12)
.L_12:
        /*000c*/ 	.word	0x00000000
        /*0010*/ 	.short	0x0006
        /*0012*/ 	.short	0x0030
        /*0014*/ 	.byte	0x00, 0xf0, 0x11, 0x00


	//----- nvinfo : EIATTR_KPARAM_INFO
	.align		4
.L_13:
        /*0018*/ 	.byte	0x04, 0x17
        /*001a*/ 	.short	(.L_15 - .L_14)
.L_14:
        /*001c*/ 	.word	0x00000000
        /*0020*/ 	.short	0x0005
        /*0022*/ 	.short	0x0028
        /*0024*/ 	.byte	0x00, 0xf4, 0x21, 0x00


	//----- nvinfo : EIATTR_KPARAM_INFO
	.align		4
.L_15:
        /*0028*/ 	.byte	0x04, 0x17
        /*002a*/ 	.short	(.L_17 - .L_16)
.L_16:
        /*002c*/ 	.word	0x00000000
        /*0030*/ 	.short	0x0004
        /*0032*/ 	.short	0x0020
        /*0034*/ 	.byte	0x00, 0xf4, 0x21, 0x00


	//----- nvinfo : EIATTR_KPARAM_INFO
	.align		4
.L_17:
        /*0038*/ 	.byte	0x04, 0x17
        /*003a*/ 	.short	(.L_19 - .L_18)
.L_18:
        /*003c*/ 	.word	0x00000000
        /*0040*/ 	.short	0x0003
        /*0042*/ 	.short	0x0018
        /*0044*/ 	.byte	0x00, 0xf4, 0x21, 0x00


	//----- nvinfo : EIATTR_KPARAM_INFO
	.align		4
.L_19:
        /*0048*/ 	.byte	0x04, 0x17
        /*004a*/ 	.short	(.L_21 - .L_20)
.L_20:
        /*004c*/ 	.word	0x00000000
        /*0050*/ 	.short	0x0002
        /*0052*/ 	.short	0x0010
        /*0054*/ 	.byte	0x00, 0xf4, 0x21, 0x00


	//----- nvinfo : EIATTR_KPARAM_INFO
	.align		4
.L_21:
        /*0058*/ 	.byte	0x04, 0x17
        /*005a*/ 	.short	(.L_23 - .L_22)
.L_22:
        /*005c*/ 	.word	0x00000000
        /*0060*/ 	.short	0x0001
        /*0062*/ 	.short	0x0008
        /*0064*/ 	.byte	0x00, 0xf4, 0x21, 0x00


	//----- nvinfo : EIATTR_KPARAM_INFO
	.align		4
.L_23:
        /*0068*/ 	.byte	0x04, 0x17
        /*006a*/ 	.short	(.L_25 - .L_24)
.L_24:
        /*006c*/ 	.word	0x00000000
        /*0070*/ 	.short	0x0000
        /*0072*/ 	.short	0x0000
        /*0074*/ 	.byte	0x00, 0xf4, 0x21, 0x00


	//----- nvinfo : EIATTR_SPARSE_MMA_MASK
	.align		4
.L_25:
        /*0078*/ 	.byte	0x03, 0x50
        /*007a*/ 	.short	0x0000


	//----- nvinfo : EIATTR_MAXREG_COUNT
	.align		4
        /*007c*/ 	.byte	0x03, 0x1b
        /*007e*/ 	.short	0x00ff


	//----- nvinfo : EIATTR_EXIT_INSTR_OFFSETS
	.align		4
        /*0080*/ 	.byte	0x04, 0x1c
        /*0082*/ 	.short	(.L_27 - .L_26)


	//   ....[0]....
.L_26:
        /*0084*/ 	.word	0x00000520


	//----- nvinfo : EIATTR_REQNTID
	.align		4
.L_27:
        /*0088*/ 	.byte	0x04, 0x10
        /*008a*/ 	.short	(.L_29 - .L_28)
.L_28:
        /*008c*/ 	.word	0x00000080
        /*0090*/ 	.word	0x00000001
        /*0094*/ 	.word	0x00000001


	//----- nvinfo : EIATTR_CBANK_PARAM_SIZE
	.align		4
.L_29:
        /*0098*/ 	.byte	0x03, 0x19
        /*009a*/ 	.short	0x0034


	//----- nvinfo : EIATTR_PARAM_CBANK
	.align		4
        /*009c*/ 	.byte	0x04, 0x0a
        /*009e*/ 	.short	(.L_31 - .L_30)
	.align		4
.L_30:
        /*00a0*/ 	.word	index@(.nv.constant0.triton_poi_fused__native_batch_norm_legit_no_training_22)
        /*00a4*/ 	.short	0x0210
        /*00a6*/ 	.short	0x0034


	//----- nvinfo : EIATTR_SW_WAR
	.align		4
.L_31:
        /*00a8*/ 	.byte	0x04, 0x36
        /*00aa*/ 	.short	(.L_33 - .L_32)
.L_32:
        /*00ac*/ 	.word	0x00000008
.L_33:


//--------------------- .nv.callgraph             --------------------------
	.section	.nv.callgraph,"",@"SHT_CUDA_CALLGRAPH"
	.align	4
	.sectionentsize	8
	.align		4
        /*0000*/ 	.word	0x00000000
	.align		4
        /*0004*/ 	.word	0xffffffff
	.align		4
        /*0008*/ 	.word	0x00000000
	.align		4
        /*000c*/ 	.word	0xfffffffe
	.align		4
        /*0010*/ 	.word	0x00000000
	.align		4
        /*0014*/ 	.word	0xfffffffd
	.align		4
        /*0018*/ 	.word	0x00000000
	.align		4
        /*001c*/ 	.word	0xfffffffc


//--------------------- .nv.constant4             --------------------------
	.section	.nv.constant4,"a",@progbits
	.align	8
	.align		8
.nv.constant4:
        /*0000*/ 	.dword	_$_str
	.align		8
        /*0008*/ 	.dword	_$_str_$_2


//--------------------- .text.triton_poi_fused__native_batch_norm_legit_no_training_22 --------------------------
	.section	.text.triton_poi_fused__native_batch_norm_legit_no_training_22,"ax",@progbits
	.align	128
        .global         triton_poi_fused__native_batch_norm_legit_no_training_22
        .type           triton_poi_fused__native_batch_norm_legit_no_training_22,@function
        .size           triton_poi_fused__native_batch_norm_legit_no_training_22,(.L_x_1 - triton_poi_fused__native_batch_norm_legit_no_training_22)
        .other          triton_poi_fused__native_batch_norm_legit_no_training_22,@"STO_CUDA_ENTRY STV_DEFAULT"
triton_poi_fused__native_batch_norm_legit_no_training_22:
.text.triton_poi_fused__native_batch_norm_legit_no_training_22:
[----:B------:R-:W-:Y:S01]  /*0000*/  LDC R1, c[0x0][0x28] ;  /* 0x00000a00ff017b82 */ /* 0x000fe20000000800 */
[----:B------:R-:W1:Y:S07]  /*0010*/  S2R R0, SR_TID.X ;  /* 0x0000000000007919 */ /* 0x000e6e0000002100 */
[----:B------:R-:W2:Y:S01]  /*0020*/  LDC.64 R20, c[0x0][0x220] ;  /* 0x00008800ff147b82 */ /* 0x000ea20000000a00 */
[----:B------:R-:W-:Y:S01]  /*0030*/  ULDC.64 UR4, c[0x0][0x208] ;  /* 0x0000820000047ab9 */ /* 0x000fe20000000a00 */
[----:B------:R-:W3:Y:S06]  /*0040*/  S2R R3, SR_CTAID.X ;  /* 0x0000000000037919 */ /* 0x000eec0000002500 */
[----:B------:R-:W4:Y:S08]  /*0050*/  LDC.64 R12, c[0x0][0x210] ;  /* 0x00008400ff0c7b82 */ /* 0x000f300000000a00 */
[----:B------:R-:W5:Y:S08]  /*0060*/  LDC.64 R16, c[0x0][0x218] ;  /* 0x00008600ff107b82 */ /* 0x000f700000000a00 */
[----:B------:R-:W5:Y:S01]  /*0070*/  LDC.64 R8, c[0x0][0x228] ;  /* 0x00008a00ff087b82 */ /* 0x000f620000000a00 */
[----:B-1----:R-:W-:-:S07]  /*0080*/  SHF.L.U32 R0, R0, 0x2, RZ ;  /* 0x0000000200007819 */ /* 0x002fce00000006ff */
[----:B------:R-:W1:Y:S01]  /*0090*/  LDC.64 R4, c[0x0][0x230] ;  /* 0x00008c00ff047b82 */ /* 0x000e620000000a00 */
[----:B------:R-:W-:-:S04]  /*00a0*/  LOP3.LUT R0, R0, 0x1fc, RZ, 0xc0, !PT ;  /* 0x000001fc00007812 */ /* 0x000fc800078ec0ff */
[----:B---3--:R-:W-:-:S05]  /*00b0*/  LEA R0, R3, R0, 0x9 ;  /* 0x0000000003007211 */ /* 0x008fca00078e48ff */
[----:B------:R-:W-:-:S05]  /*00c0*/  IMAD.HI R2, R0, 0x66666667, RZ ;  /* 0x6666666700027827 */ /* 0x000fca00078e02ff */
[----:B------:R-:W-:-:S04]  /*00d0*/  SHF.R.U32.HI R3, RZ, 0x1f, R2 ;  /* 0x0000001fff037819 */ /* 0x000fc80000011602 */
[----:B------:R-:W-:-:S05]  /*00e0*/  LEA.HI.SX32 R3, R2, R3, 0x1a ;  /* 0x0000000302037211 */ /* 0x000fca00078fd2ff */
[----:B------:R-:W-:-:S04]  /*00f0*/  IMAD R2, R3, -0xa0, R0 ;  /* 0xffffff6003027824 */ /* 0x000fc800078e0200 */
[----:B--2---:R-:W-:-:S06]  /*0100*/  IMAD.WIDE R20, R2, 0x4, R20 ;  /* 0x0000000402147825 */ /* 0x004fcc00078e0214 */
[----:B------:R-:W2:Y:S01]  /*0110*/  LDG.E.EL.128 R20, desc[UR4][R20.64] ;  /* 0x0000000414147981 */ /* 0x000ea2000c2e1d00 */
[----:B----4-:R-:W-:-:S04]  /*0120*/  IMAD.WIDE R12, R0, 0x4, R12 ;  /* 0x00000004000c7825 */ /* 0x010fc800078e020c */
[C---:B-----5:R-:W-:Y:S02]  /*0130*/  IMAD.WIDE R16, R2.reuse, 0x4, R16 ;  /* 0x0000000402107825 */ /* 0x060fe400078e0210 */
[----:B------:R-:W3:Y:S04]  /*0140*/  LDG.E.128 R12, desc[UR4][R12.64] ;  /* 0x000000040c0c7981 */ /* 0x000ee8000c1e1d00 */
[----:B------:R-:W3:Y:S01]  /*0150*/  LDG.E.EL.128 R16, desc[UR4][R16.64] ;  /* 0x0000000410107981 */ /* 0x000ee2000c2e1d00 */
[----:B0-----:R-:W-:-:S04]  /*0160*/  IMAD.WIDE R8, R2, 0x4, R8 ;  /* 0x0000000402087825 */ /* 0x001fc800078e0208 */
[----:B-1----:R-:W-:Y:S02]  /*0170*/  IMAD.WIDE R4, R2, 0x4, R4 ;  /* 0x0000000402047825 */ /* 0x002fe400078e0204 */
[----:B------:R-:W4:Y:S01]  /*0180*/  LDG.E.EL.128 R8, desc[UR4][R8.64] ;  /* 0x0000000408087981 */ /* 0x000f22000c2e1d00 */
[----:B------:R-:W0:Y:S03]  /*0190*/  LDC.64 R2, c[0x0][0x238] ;  /* 0x00008e00ff027b82 */ /* 0x000e260000000a00 */
[----:B------:R-:W4:Y:S01]  /*01a0*/  LDG.E.EL.128 R4, desc[UR4][R4.64] ;  /* 0x0000000404047981 */ /* 0x000f22000c2e1d00 */
[----:B0-----:R-:W-:-:S04]  /*01b0*/  IMAD.WIDE R2, R0, 0x4, R2 ;  /* 0x0000000400027825 */ /* 0x001fc800078e0202 */
[----:B--2---:R-:W-:Y:S01]  /*01c0*/  FADD R20, R20, 9.9999997473787516356e-06 ;  /* 0x3727c5ac14147421 */ /* 0x004fe20000000000 */
[----:B------:R-:W-:Y:S01]  /*01d0*/  FADD R22, R22, 9.9999997473787516356e-06 ;  /* 0x3727c5ac16167421 */ /* 0x000fe20000000000 */
[----:B------:R-:W-:Y:S01]  /*01e0*/  FADD R23, R23, 9.9999997473787516356e-06 ;  /* 0x3727c5ac17177421 */ /* 0x000fe20000000000 */
[----:B------:R-:W-:Y:S01]  /*01f0*/  FADD R21, R21, 9.9999997473787516356e-06 ;  /* 0x3727c5ac15157421 */ /* 0x000fe20000000000 */
[----:B------:R0:W1:Y:S01]  /*0200*/  MUFU.SQRT R26, R20 ;  /* 0x00000014001a7308 */ /* 0x0000620000002000 */
[----:B---3--:R-:W-:-:S07]  /*0210*/  FADD R14, R14, -R18 ;  /* 0x800000120e0e7221 */ /* 0x008fce0000000000 */
[----:B------:R-:W2:Y:S01]  /*0220*/  MUFU.SQRT R24, R22 ;  /* 0x0000001600187308 */ /* 0x000ea20000002000 */
[----:B0-----:R-:W-:Y:S01]  /*0230*/  HFMA2.MMA R20, -RZ, RZ, 1.625, 0 ;  /* 0x3e800000ff147435 */ /* 0x001fe200000001ff */
[----:B------:R-:W-:Y:S01]  /*0240*/  FADD R13, R13, -R17 ;  /* 0x800000110d0d7221 */ /* 0x000fe20000000000 */
[----:B------:R-:W-:Y:S01]  /*0250*/  FADD R15, R15, -R19 ;  /* 0x800000130f0f7221 */ /* 0x000fe20000000000 */
[----:B------:R-:W-:Y:S01]  /*0260*/  FADD R12, R12, -R16 ;  /* 0x800000100c0c7221 */ /* 0x000fe20000000000 */
[----:B-1----:R-:W-:-:S03]  /*0270*/  FSETP.GT.AND P6, PT, R26, 8.50705917302346158658e+37, PT ;  /* 0x7e8000001a00780b */ /* 0x002fc60003fc4000 */
[----:B------:R-:W0:Y:S01]  /*0280*/  MUFU.SQRT R25, R23 ;  /* 0x0000001700197308 */ /* 0x000e220000002000 */
[----:B------:R-:W-:Y:S02]  /*0290*/  FSETP.GEU.AND P2, PT, R26, 1.175494350822287508e-38, PT ;  /* 0x008000001a00780b */ /* 0x000fe40003f4e000 */
[----:B--2---:R-:W-:-:S05]  /*02a0*/  FSETP.GT.AND P4, PT, R24, 8.50705917302346158658e+37, PT ;  /* 0x7e8000001800780b */ /* 0x004fca0003f84000 */
[----:B------:R1:W2:Y:S01]  /*02b0*/  MUFU.SQRT R27, R21 ;  /* 0x00000015001b7308 */ /* 0x0002a20000002000 */
[----:B------:R-:W-:Y:S02]  /*02c0*/  FSETP.GEU.AND P0, PT, R24, 1.175494350822287508e-38, PT ;  /* 0x008000001800780b */ /* 0x000fe40003f0e000 */
[----:B------:R-:W-:Y:S01]  /*02d0*/  FSEL R17, R20, 1, P4 ;  /* 0x3f80000014117808 */ /* 0x000fe20002000000 */
[----:B------:R-:W-:Y:S01]  /*02e0*/  @P6 FMUL R26, R26, 0.25 ;  /* 0x3e8000001a1a6820 */ /* 0x000fe20000400000 */
[----:B0-----:R-:W-:-:S03]  /*02f0*/  FSETP.GT.AND P3, PT, R25, 8.50705917302346158658e+37, PT ;  /* 0x7e8000001900780b */ /* 0x001fc60003f64000 */
[----:B------:R-:W-:Y:S01]  /*0300*/  @!P2 FMUL R26, R26, 16777216 ;  /* 0x4b8000001a1aa820 */ /* 0x000fe20000400000 */
[----:B-1----:R-:W-:Y:S02]  /*0310*/  FSEL R21, R20, 1, P6 ;  /* 0x3f80000014157808 */ /* 0x002fe40003000000 */
[----:B------:R-:W-:Y:S01]  /*0320*/  FSETP.GEU.AND P6, PT, R25, 1.175494350822287508e-38, PT ;  /* 0x008000001900780b */ /* 0x000fe20003fce000 */
[----:B------:R-:W-:Y:S01]  /*0330*/  @P4 FMUL R24, R24, 0.25 ;  /* 0x3e80000018184820 */ /* 0x000fe20000400000 */
[----:B------:R-:W0:Y:S01]  /*0340*/  MUFU.RCP R22, R26 ;  /* 0x0000001a00167308 */ /* 0x000e220000001000 */
[----:B------:R-:W-:Y:S01]  /*0350*/  @!P2 FMUL R21, R21, 16777216 ;  /* 0x4b8000001515a820 */ /* 0x000fe20000400000 */
[C---:B--2---:R-:W-:Y:S01]  /*0360*/  FSETP.GT.AND P5, PT, R27.reuse, 8.50705917302346158658e+37, PT ;  /* 0x7e8000001b00780b */ /* 0x044fe20003fa4000 */
[----:B------:R-:W-:Y:S01]  /*0370*/  @!P0 FMUL R24, R24, 16777216 ;  /* 0x4b80000018188820 */ /* 0x000fe20000400000 */
[----:B------:R-:W-:Y:S01]  /*0380*/  FSETP.GEU.AND P1, PT, R27, 1.175494350822287508e-38, PT ;  /* 0x008000001b00780b */ /* 0x000fe20003f2e000 */
[----:B------:R-:W-:Y:S01]  /*0390*/  @!P0 FMUL R17, R17, 16777216 ;  /* 0x4b80000011118820 */ /* 0x000fe20000400000 */
[C---:B------:R-:W-:Y:S01]  /*03a0*/  FSEL R18, R20.reuse, 1, P5 ;  /* 0x3f80000014127808 */ /* 0x040fe20002800000 */
[----:B------:R-:W-:Y:S01]  /*03b0*/  @P3 FMUL R25, R25, 0.25 ;  /* 0x3e80000019193820 */ /* 0x000fe20000400000 */
[----:B------:R-:W-:Y:S01]  /*03c0*/  FSEL R20, R20, 1, P3 ;  /* 0x3f80000014147808 */ /* 0x000fe20001800000 */
[----:B------:R-:W1:Y:S02]  /*03d0*/  MUFU.RCP R24, R24 ;  /* 0x0000001800187308 */ /* 0x000e640000001000 */
[----:B------:R-:W-:-:S02]  /*03e0*/  @!P6 FMUL R25, R25, 16777216 ;  /* 0x4b8000001919e820 */ /* 0x000fc40000400000 */
[----:B------:R-:W-:Y:S02]  /*03f0*/  @!P6 FMUL R20, R20, 16777216 ;  /* 0x4b8000001414e820 */ /* 0x000fe40000400000 */
[----:B------:R-:W-:Y:S01]  /*0400*/  @P5 FMUL R27, R27, 0.25 ;  /* 0x3e8000001b1b5820 */ /* 0x000fe20000400000 */
[----:B0-----:R-:W-:Y:S01]  /*0410*/  FMUL R21, R22, R21 ;  /* 0x0000001516157220 */ /* 0x001fe20000400000 */
[----:B------:R-:W0:Y:S01]  /*0420*/  MUFU.RCP R25, R25 ;  /* 0x0000001900197308 */ /* 0x000e220000001000 */
[----:B------:R-:W-:Y:S01]  /*0430*/  @!P1 FMUL R18, R18, 16777216 ;  /* 0x4b80000012129820 */ /* 0x000fe20000400000 */
[----:B------:R-:W-:Y:S01]  /*0440*/  @!P1 FMUL R27, R27, 16777216 ;  /* 0x4b8000001b1b9820 */ /* 0x000fe20000400000 */
[----:B------:R-:W-:Y:S01]  /*0450*/  FMUL R21, R12, R21 ;  /* 0x000000150c157220 */ /* 0x000fe20000400000 */
[----:B-1----:R-:W-:-:S04]  /*0460*/  FMUL R17, R24, R17 ;  /* 0x0000001118117220 */ /* 0x002fc80000400000 */
[----:B------:R-:W1:Y:S01]  /*0470*/  MUFU.RCP R23, R27 ;  /* 0x0000001b00177308 */ /* 0x000e620000001000 */
[----:B----4-:R-:W-:Y:S01]  /*0480*/  FFMA R4, R8, R21, R4 ;  /* 0x0000001508047223 */ /* 0x010fe20000000004 */
[----:B------:R-:W-:Y:S01]  /*0490*/  FMUL R17, R14, R17 ;  /* 0x000000110e117220 */ /* 0x000fe20000400000 */
[----:B0-----:R-:W-:-:S03]  /*04a0*/  FMUL R20, R25, R20 ;  /* 0x0000001419147220 */ /* 0x001fc60000400000 */
[----:B------:R-:W-:Y:S01]  /*04b0*/  FFMA R6, R10, R17, R6 ;  /* 0x000000110a067223 */ /* 0x000fe20000000006 */
[----:B------:R-:W-:Y:S01]  /*04c0*/  FMUL R20, R15, R20 ;  /* 0x000000140f147220 */ /* 0x000fe20000400000 */
[----:B-1----:R-:W-:-:S03]  /*04d0*/  FMUL R18, R23, R18 ;  /* 0x0000001217127220 */ /* 0x002fc60000400000 */
[----:B------:R-:W-:Y:S01]  /*04e0*/  FFMA R7, R11, R20, R7 ;  /* 0x000000140b077223 */ /* 0x000fe20000000007 */
[----:B------:R-:W-:-:S04]  /*04f0*/  FMUL R18, R13, R18 ;  /* 0x000000120d127220 */ /* 0x000fc80000400000 */
[----:B------:R-:W-:-:S05]  /*0500*/  FFMA R5, R9, R18, R5 ;  /* 0x0000001209057223 */ /* 0x000fca0000000005 */
[----:B------:R-:W-:Y:S01]  /*0510*/  STG.E.128 desc[UR4][R2.64], R4 ;  /* 0x0000000402007986 */ /* 0x000fe2000c101d04 */
[----:B------:R-:W-:Y:S05]  /*0520*/  EXIT ;  /* 0x000000000000794d */ /* 0x000fea0003800000 */
.L_x_0:
[----:B------:R-:W-:-:S00]  /*0530*/  BRA `(.L_x_0) ;  /* 0xfffffffc00fc7947 */ /* 0x000fc0000383ffff */
[----:B------:R-:W-:-:S00]  /*0540*/  NOP ;  /* 0x0000000000007918 */ /* 0x000fc00000000000 */
        /* <DEDUP_REMOVED lines=11> */
.L_x_1:


//--------------------- .nv.global.init           --------------------------
	.section	.nv.global.init,"aw",@progbits
.nv.global.init:
	.type		_$_str,@object
	.size		_$_str,(_$_str_$_2 - _$_str)
_$_str:
        /*0000*/ 	.byte	0x5f, 0x5f, 0x43, 0x55, 0x44, 0x41, 0x5f, 0x46, 0x54, 0x5a, 0x00
	.type		_$_str_$_2,@object
	.size		_$_str_$_2,(.L_1 - _$_str_$_2)
_$_str_$_2:
        /*000b*/ 	.byte	0x5f, 0x5f, 0x43, 0x55, 0x44, 0x41, 0x5f, 0x50, 0x52, 0x45, 0x43, 0x5f, 0x53, 0x51, 0x52, 0x54
        /*001b*/ 	.byte	0x00
.L_1:


//--------------------- .nv.constant0.triton_poi_fused__native_batch_norm_legit_no_training_22 --------------------------
	.section	.nv.constant0.triton_poi_fused__native_batch_norm_legit_no_training_22,"a",@progbits
	.sectionflags	@""
	.align	4
.nv.constant0.triton_poi_fused__native_batch_norm_legit_no_training_22:
	.zero		580
